//
// Generated by NVIDIA NVVM Compiler
//
// Compiler Build ID: CL-36424714
// Cuda compilation tools, release 13.0, V13.0.88
// Based on NVVM 20.0.0
//

.version 9.0
.target sm_100
.address_size 64

	// .globl	_Z20threshold_predicatedPKfPffi

.visible .entry _Z20threshold_predicatedPKfPffi(
	.param .u64 .ptr .align 1 _Z20threshold_predicatedPKfPffi_param_0,
	.param .u64 .ptr .align 1 _Z20threshold_predicatedPKfPffi_param_1,
	.param .f32 _Z20threshold_predicatedPKfPffi_param_2,
	.param .u32 _Z20threshold_predicatedPKfPffi_param_3
)
{
	.reg .pred 	%p<3>;
	.reg .b32 	%r<6>;
	.reg .b32 	%f<4>;
	.reg .b64 	%rd<8>;

	ld.param.u64 	%rd1, [_Z20threshold_predicatedPKfPffi_param_0];
	ld.param.u64 	%rd2, [_Z20threshold_predicatedPKfPffi_param_1];
	ld.param.f32 	%f1, [_Z20threshold_predicatedPKfPffi_param_2];
	ld.param.u32 	%r2, [_Z20threshold_predicatedPKfPffi_param_3];
	mov.u32 	%r3, %ctaid.x;
	mov.u32 	%r4, %ntid.x;
	mov.u32 	%r5, %tid.x;
	mad.lo.s32 	%r1, %r3, %r4, %r5;
	setp.ge.s32 	%p1, %r1, %r2;
	@%p1 bra 	$L__BB0_2;
	cvta.to.global.u64 	%rd3, %rd1;
	cvta.to.global.u64 	%rd4, %rd2;
	mul.wide.s32 	%rd5, %r1, 4;
	add.s64 	%rd6, %rd3, %rd5;
	ld.global.f32 	%f2, [%rd6];
	setp.gt.f32 	%p2, %f2, %f1;
	selp.f32 	%f3, %f2, 0f00000000, %p2;
	add.s64 	%rd7, %rd4, %rd5;
	st.global.f32 	[%rd7], %f3;
$L__BB0_2:
	ret;

}
	// .globl	_Z20threshold_arithmeticPKfPffi
.visible .entry _Z20threshold_arithmeticPKfPffi(
	.param .u64 .ptr .align 1 _Z20threshold_arithmeticPKfPffi_param_0,
	.param .u64 .ptr .align 1 _Z20threshold_arithmeticPKfPffi_param_1,
	.param .f32 _Z20threshold_arithmeticPKfPffi_param_2,
	.param .u32 _Z20threshold_arithmeticPKfPffi_param_3
)
{
	.reg .pred 	%p<3>;
	.reg .b32 	%r<6>;
	.reg .b32 	%f<5>;
	.reg .b64 	%rd<8>;

	ld.param.u64 	%rd1, [_Z20threshold_arithmeticPKfPffi_param_0];
	ld.param.u64 	%rd2, [_Z20threshold_arithmeticPKfPffi_param_1];
	ld.param.f32 	%f1, [_Z20threshold_arithmeticPKfPffi_param_2];
	ld.param.u32 	%r2, [_Z20threshold_arithmeticPKfPffi_param_3];
	mov.u32 	%r3, %ctaid.x;
	mov.u32 	%r4, %ntid.x;
	mov.u32 	%r5, %tid.x;
	mad.lo.s32 	%r1, %r3, %r4, %r5;
	setp.ge.s32 	%p1, %r1, %r2;
	@%p1 bra 	$L__BB1_2;
	cvta.to.global.u64 	%rd3, %rd1;
	cvta.to.global.u64 	%rd4, %rd2;
	mul.wide.s32 	%rd5, %r1, 4;
	add.s64 	%rd6, %rd3, %rd5;
	ld.global.f32 	%f2, [%rd6];
	setp.gt.f32 	%p2, %f2, %f1;
	selp.f32 	%f3, 0f3F800000, 0f00000000, %p2;
	mul.f32 	%f4, %f2, %f3;
	add.s64 	%rd7, %rd4, %rd5;
	st.global.f32 	[%rd7], %f4;
$L__BB1_2:
	ret;

}
	// .globl	_Z29stream_ordered_memory_examplev
.visible .entry _Z29stream_ordered_memory_examplev()
{


	ret;

}
	// .globl	_Z11tma_examplev
.visible .entry _Z11tma_examplev()
{


	ret;

}


// ===== COMPILED SASS (sm_100) =====

	.target	sm_100

	.elftype	@"ET_EXEC"


//--------------------- .note.nv.tkinfo           --------------------------
	.section	.note.nv.tkinfo,"",@"SHT_NOTE"
	.sectionflags	@"SHF_NOTE_NV_TKINFO"
	.tkinfo
        /*0018*/ 	.word	0x00000002
        /*0030*/ 	.string	""
        /*0030*/ 	.string	"ptxas"
        /*0030*/ 	.string	"Cuda compilation tools, release 13.0, V13.0.88"
        /*0030*/ 	.string	"Build cuda_13.0.r13.0/compiler.36424714_0"
        /*0030*/ 	.string	"-arch sm_100 -m 64 "



//--------------------- .note.nv.cuinfo           --------------------------
	.section	.note.nv.cuinfo,"",@"SHT_NOTE"
	.sectionflags	@"SHF_NOTE_NV_CUINFO"
        /*0018*/ 	.short	0x0002
        /*001a*/ 	.short	0x0064
        /*001c*/ 	.short	0x0082
	.zero		2


//--------------------- .nv.info                  --------------------------
	.section	.nv.info,"",@"SHT_CUDA_INFO"
	.align	4


	//----- nvinfo : EIATTR_REGCOUNT
	.align		4
        /*0000*/ 	.byte	0x04, 0x2f
        /*0002*/ 	.short	(.L_1 - .L_0)
	.align		4
.L_0:
        /*0004*/ 	.word	index@(_Z20threshold_predicatedPKfPffi)
        /*0008*/ 	.word	0x0000000a


	//----- nvinfo : EIATTR_FRAME_SIZE
	.align		4
.L_1:
        /*000c*/ 	.byte	0x04, 0x11
        /*000e*/ 	.short	(.L_3 - .L_2)
	.align		4
.L_2:
        /*0010*/ 	.word	index@(_Z20threshold_predicatedPKfPffi)
        /*0014*/ 	.word	0x00000000


	//----- nvinfo : EIATTR_REGCOUNT
	.align		4
.L_3:
        /*0018*/ 	.byte	0x04, 0x2f
        /*001a*/ 	.short	(.L_5 - .L_4)
	.align		4
.L_4:
        /*001c*/ 	.word	index@(_Z20threshold_arithmeticPKfPffi)
        /*0020*/ 	.word	0x0000000c


	//----- nvinfo : EIATTR_FRAME_SIZE
	.align		4
.L_5:
        /*0024*/ 	.byte	0x04, 0x11
        /*0026*/ 	.short	(.L_7 - .L_6)
	.align		4
.L_6:
        /*0028*/ 	.word	index@(_Z20threshold_arithmeticPKfPffi)
        /*002c*/ 	.word	0x00000000


	//----- nvinfo : EIATTR_REGCOUNT
	.align		4
.L_7:
        /*0030*/ 	.byte	0x04, 0x2f
        /*0032*/ 	.short	(.L_9 - .L_8)
	.align		4
.L_8:
        /*0034*/ 	.word	index@(_Z29stream_ordered_memory_examplev)
        /*0038*/ 	.word	0x00000004


	//----- nvinfo : EIATTR_FRAME_SIZE
	.align		4
.L_9:
        /*003c*/ 	.byte	0x04, 0x11
        /*003e*/ 	.short	(.L_11 - .L_10)
	.align		4
.L_10:
        /*0040*/ 	.word	index@(_Z29stream_ordered_memory_examplev)
        /*0044*/ 	.word	0x00000000


	//----- nvinfo : EIATTR_REGCOUNT
	.align		4
.L_11:
        /*0048*/ 	.byte	0x04, 0x2f
        /*004a*/ 	.short	(.L_13 - .L_12)
	.align		4
.L_12:
        /*004c*/ 	.word	index@(_Z11tma_examplev)
        /*0050*/ 	.word	0x00000004


	//----- nvinfo : EIATTR_FRAME_SIZE
	.align		4
.L_13:
        /*0054*/ 	.byte	0x04, 0x11
        /*0056*/ 	.short	(.L_15 - .L_14)
	.align		4
.L_14:
        /*0058*/ 	.word	index@(_Z11tma_examplev)
        /*005c*/ 	.word	0x00000000


	//----- nvinfo : EIATTR_MIN_STACK_SIZE
	.align		4
.L_15:
        /*0060*/ 	.byte	0x04, 0x12
        /*0062*/ 	.short	(.L_17 - .L_16)
	.align		4
.L_16:
        /*0064*/ 	.word	index@(_Z11tma_examplev)
        /*0068*/ 	.word	0x00000000


	//----- nvinfo : EIATTR_MIN_STACK_SIZE
	.align		4
.L_17:
        /*006c*/ 	.byte	0x04, 0x12
        /*006e*/ 	.short	(.L_19 - .L_18)
	.align		4
.L_18:
        /*0070*/ 	.word	index@(_Z29stream_ordered_memory_examplev)
        /*0074*/ 	.word	0x00000000


	//----- nvinfo : EIATTR_MIN_STACK_SIZE
	.align		4
.L_19:
        /*0078*/ 	.byte	0x04, 0x12
        /*007a*/ 	.short	(.L_21 - .L_20)
	.align		4
.L_20:
        /*007c*/ 	.word	index@(_Z20threshold_arithmeticPKfPffi)
        /*0080*/ 	.word	0x00000000


	//----- nvinfo : EIATTR_MIN_STACK_SIZE
	.align		4
.L_21:
        /*0084*/ 	.byte	0x04, 0x12
        /*0086*/ 	.short	(.L_23 - .L_22)
	.align		4
.L_22:
        /*0088*/ 	.word	index@(_Z20threshold_predicatedPKfPffi)
        /*008c*/ 	.word	0x00000000
.L_23:


//--------------------- .nv.compat                --------------------------
	.section	.nv.compat,"",@"SHT_CUDA_COMPAT_INFO"
	.align	4
        /*0000*/ 	.byte	0x02, 0x09, 0x00, 0x00, 0x02, 0x02, 0x01, 0x00, 0x02, 0x05, 0x05, 0x00, 0x03, 0x07, 0x01, 0x01
        /*0010*/ 	.byte	0x02, 0x03, 0x00, 0x00, 0x02, 0x06, 0x01, 0x00, 0x04, 0x0b, 0x08, 0x00, 0x09, 0x00, 0x00, 0x00
        /*0020*/ 	.byte	0x00, 0x00, 0x00, 0x00


//--------------------- .nv.info._Z11tma_examplev --------------------------
	.section	.nv.info._Z11tma_examplev,"",@"SHT_CUDA_INFO"
	.sectionflags	@""
	.align	4


	//----- nvinfo : EIATTR_CUDA_API_VERSION
	.align		4
        /*0000*/ 	.byte	0x04, 0x37
        /*0002*/ 	.short	(.L_25 - .L_24)
.L_24:
        /*0004*/ 	.word	0x00000082


	//----- nvinfo : EIATTR_SPARSE_MMA_MASK
	.align		4
.L_25:
        /*0008*/ 	.byte	0x03, 0x50
        /*000a*/ 	.short	0x0000


	//----- nvinfo : EIATTR_MAXREG_COUNT
	.align		4
        /*000c*/ 	.byte	0x03, 0x1b
        /*000e*/ 	.short	0x00ff


	//----- nvinfo : EIATTR_MERCURY_ISA_VERSION
	.align		4
        /*0010*/ 	.byte	0x03, 0x5f
        /*0012*/ 	.short	0x0101


	//----- nvinfo : EIATTR_VRC_CTA_INIT_COUNT
	.align		4
        /*0014*/ 	.byte	0x02, 0x4a
	.zero		1
	.zero		1


	//----- nvinfo : EIATTR_EXIT_INSTR_OFFSETS
	.align		4
        /*0018*/ 	.byte	0x04, 0x1c
        /*001a*/ 	.short	(.L_27 - .L_26)


	//   ....[0]....
.L_26:
        /*001c*/ 	.word	0x00000010


	//----- nvinfo : EIATTR_SW_WAR
	.align		4
.L_27:
        /*0020*/ 	.byte	0x04, 0x36
        /*0022*/ 	.short	(.L_29 - .L_28)
.L_28:
        /*0024*/ 	.word	0x00000008
.L_29:


//--------------------- .nv.info._Z29stream_ordered_memory_examplev --------------------------
	.section	.nv.info._Z29stream_ordered_memory_examplev,"",@"SHT_CUDA_INFO"
	.sectionflags	@""
	.align	4


	//----- nvinfo : EIATTR_CUDA_API_VERSION
	.align		4
        /*0000*/ 	.byte	0x04, 0x37
        /*0002*/ 	.short	(.L_31 - .L_30)
.L_30:
        /*0004*/ 	.word	0x00000082


	//----- nvinfo : EIATTR_SPARSE_MMA_MASK
	.align		4
.L_31:
        /*0008*/ 	.byte	0x03, 0x50
        /*000a*/ 	.short	0x0000


	//----- nvinfo : EIATTR_MAXREG_COUNT
	.align		4
        /*000c*/ 	.byte	0x03, 0x1b
        /*000e*/ 	.short	0x00ff


	//----- nvinfo : EIATTR_MERCURY_ISA_VERSION
	.align		4
        /*0010*/ 	.byte	0x03, 0x5f
        /*0012*/ 	.short	0x0101


	//----- nvinfo : EIATTR_VRC_CTA_INIT_COUNT
	.align		4
        /*0014*/ 	.byte	0x02, 0x4a
	.zero		1
	.zero		1


	//----- nvinfo : EIATTR_EXIT_INSTR_OFFSETS
	.align		4
        /*0018*/ 	.byte	0x04, 0x1c
        /*001a*/ 	.short	(.L_33 - .L_32)


	//   ....[0]....
.L_32:
        /*001c*/ 	.word	0x00000010


	//----- nvinfo : EIATTR_SW_WAR
	.align		4
.L_33:
        /*0020*/ 	.byte	0x04, 0x36
        /*0022*/ 	.short	(.L_35 - .L_34)
.L_34:
        /*0024*/ 	.word	0x00000008
.L_35:


//--------------------- .nv.info._Z20threshold_arithmeticPKfPffi --------------------------
	.section	.nv.info._Z20threshold_arithmeticPKfPffi,"",@"SHT_CUDA_INFO"
	.sectionflags	@""
	.align	4


	//----- nvinfo : EIATTR_CUDA_API_VERSION
	.align		4
        /*0000*/ 	.byte	0x04, 0x37
        /*0002*/ 	.short	(.L_37 - .L_36)
.L_36:
        /*0004*/ 	.word	0x00000082


	//----- nvinfo : EIATTR_KPARAM_INFO
	.align		4
.L_37:
        /*0008*/ 	.byte	0x04, 0x17
        /*000a*/ 	.short	(.L_39 - .L_38)
.L_38:
        /*000c*/ 	.word	0x00000000
        /*0010*/ 	.short	0x0003
        /*0012*/ 	.short	0x0014
        /*0014*/ 	.byte	0x00, 0xf0, 0x11, 0x00


	//----- nvinfo : EIATTR_KPARAM_INFO
	.align		4
.L_39:
        /*0018*/ 	.byte	0x04, 0x17
        /*001a*/ 	.short	(.L_41 - .L_40)
.L_40:
        /*001c*/ 	.word	0x00000000
        /*0020*/ 	.short	0x0002
        /*0022*/ 	.short	0x0010
        /*0024*/ 	.byte	0x00, 0xf0, 0x11, 0x00


	//----- nvinfo : EIATTR_KPARAM_INFO
	.align		4
.L_41:
        /*0028*/ 	.byte	0x04, 0x17
        /*002a*/ 	.short	(.L_43 - .L_42)
.L_42:
        /*002c*/ 	.word	0x00000000
        /*0030*/ 	.short	0x0001
        /*0032*/ 	.short	0x0008
        /*0034*/ 	.byte	0x00, 0xf5, 0x21, 0x00


	//----- nvinfo : EIATTR_KPARAM_INFO
	.align		4
.L_43:
        /*0038*/ 	.byte	0x04, 0x17
        /*003a*/ 	.short	(.L_45 - .L_44)
.L_44:
        /*003c*/ 	.word	0x00000000
        /*0040*/ 	.short	0x0000
        /*0042*/ 	.short	0x0000
        /*0044*/ 	.byte	0x00, 0xf5, 0x21, 0x00


	//----- nvinfo : EIATTR_SPARSE_MMA_MASK
	.align		4
.L_45:
        /*0048*/ 	.byte	0x03, 0x50
        /*004a*/ 	.short	0x0000


	//----- nvinfo : EIATTR_MAXREG_COUNT
	.align		4
        /*004c*/ 	.byte	0x03, 0x1b
        /*004e*/ 	.short	0x00ff


	//----- nvinfo : EIATTR_MERCURY_ISA_VERSION
	.align		4
        /*0050*/ 	.byte	0x03, 0x5f
        /*0052*/ 	.short	0x0101


	//----- nvinfo : EIATTR_VRC_CTA_INIT_COUNT
	.align		4
        /*0054*/ 	.byte	0x02, 0x4a
	.zero		1
	.zero		1


	//----- nvinfo : EIATTR_EXIT_INSTR_OFFSETS
	.align		4
        /*0058*/ 	.byte	0x04, 0x1c
        /*005a*/ 	.short	(.L_47 - .L_46)


	//   ....[0]....
.L_46:
        /*005c*/ 	.word	0x00000070


	//   ....[1]....
        /*0060*/ 	.word	0x00000120


	//----- nvinfo : EIATTR_CBANK_PARAM_SIZE
	.align		4
.L_47:
        /*0064*/ 	.byte	0x03, 0x19
        /*0066*/ 	.short	0x0018


	//----- nvinfo : EIATTR_PARAM_CBANK
	.align		4
        /*0068*/ 	.byte	0x04, 0x0a
        /*006a*/ 	.short	(.L_49 - .L_48)
	.align		4
.L_48:
        /*006c*/ 	.word	index@(.nv.constant0._Z20threshold_arithmeticPKfPffi)
        /*0070*/ 	.short	0x0380
        /*0072*/ 	.short	0x0018


	//----- nvinfo : EIATTR_SW_WAR
	.align		4
.L_49:
        /*0074*/ 	.byte	0x04, 0x36
        /*0076*/ 	.short	(.L_51 - .L_50)
.L_50:
        /*0078*/ 	.word	0x00000008
.L_51:


//--------------------- .nv.info._Z20threshold_predicatedPKfPffi --------------------------
	.section	.nv.info._Z20threshold_predicatedPKfPffi,"",@"SHT_CUDA_INFO"
	.sectionflags	@""
	.align	4


	//----- nvinfo : EIATTR_CUDA_API_VERSION
	.align		4
        /*0000*/ 	.byte	0x04, 0x37
        /*0002*/ 	.short	(.L_53 - .L_52)
.L_52:
        /*0004*/ 	.word	0x00000082


	//----- nvinfo : EIATTR_KPARAM_INFO
	.align		4
.L_53:
        /*0008*/ 	.byte	0x04, 0x17
        /*000a*/ 	.short	(.L_55 - .L_54)
.L_54:
        /*000c*/ 	.word	0x00000000
        /*0010*/ 	.short	0x0003
        /*0012*/ 	.short	0x0014
        /*0014*/ 	.byte	0x00, 0xf0, 0x11, 0x00


	//----- nvinfo : EIATTR_KPARAM_INFO
	.align		4
.L_55:
        /*0018*/ 	.byte	0x04, 0x17
        /*001a*/ 	.short	(.L_57 - .L_56)
.L_56:
        /*001c*/ 	.word	0x00000000
        /*0020*/ 	.short	0x0002
        /*0022*/ 	.short	0x0010
        /*0024*/ 	.byte	0x00, 0xf0, 0x11, 0x00


	//----- nvinfo : EIATTR_KPARAM_INFO
	.align		4
.L_57:
        /*0028*/ 	.byte	0x04, 0x17
        /*002a*/ 	.short	(.L_59 - .L_58)
.L_58:
        /*002c*/ 	.word	0x00000000
        /*0030*/ 	.short	0x0001
        /*0032*/ 	.short	0x0008
        /*0034*/ 	.byte	0x00, 0xf5, 0x21, 0x00


	//----- nvinfo : EIATTR_KPARAM_INFO
	.align		4
.L_59:
        /*0038*/ 	.byte	0x04, 0x17
        /*003a*/ 	.short	(.L_61 - .L_60)
.L_60:
        /*003c*/ 	.word	0x00000000
        /*0040*/ 	.short	0x0000
        /*0042*/ 	.short	0x0000
        /*0044*/ 	.byte	0x00, 0xf5, 0x21, 0x00


	//----- nvinfo : EIATTR_SPARSE_MMA_MASK
	.align		4
.L_61:
        /*0048*/ 	.byte	0x03, 0x50
        /*004a*/ 	.short	0x0000


	//----- nvinfo : EIATTR_MAXREG_COUNT
	.align		4
        /*004c*/ 	.byte	0x03, 0x1b
        /*004e*/ 	.short	0x00ff


	//----- nvinfo : EIATTR_MERCURY_ISA_VERSION
	.align		4
        /*0050*/ 	.byte	0x03, 0x5f
        /*0052*/ 	.short	0x0101


	//----- nvinfo : EIATTR_VRC_CTA_INIT_COUNT
	.align		4
        /*0054*/ 	.byte	0x02, 0x4a
	.zero		1
	.zero		1


	//----- nvinfo : EIATTR_EXIT_INSTR_OFFSETS
	.align		4
        /*0058*/ 	.byte	0x04, 0x1c
        /*005a*/ 	.short	(.L_63 - .L_62)


	//   ....[0]....
.L_62:
        /*005c*/ 	.word	0x00000070


	//   ....[1]....
        /*0060*/ 	.word	0x00000120


	//----- nvinfo : EIATTR_CBANK_PARAM_SIZE
	.align		4
.L_63:
        /*0064*/ 	.byte	0x03, 0x19
        /*0066*/ 	.short	0x0018


	//----- nvinfo : EIATTR_PARAM_CBANK
	.align		4
        /*0068*/ 	.byte	0x04, 0x0a
        /*006a*/ 	.short	(.L_65 - .L_64)
	.align		4
.L_64:
        /*006c*/ 	.word	index@(.nv.constant0._Z20threshold_predicatedPKfPffi)
        /*0070*/ 	.short	0x0380
        /*0072*/ 	.short	0x0018


	//----- nvinfo : EIATTR_SW_WAR
	.align		4
.L_65:
        /*0074*/ 	.byte	0x04, 0x36
        /*0076*/ 	.short	(.L_67 - .L_66)
.L_66:
        /*0078*/ 	.word	0x00000008
.L_67:


//--------------------- .nv.callgraph             --------------------------
	.section	.nv.callgraph,"",@"SHT_CUDA_CALLGRAPH"
	.align	4
	.sectionentsize	8
	.align		4
        /*0000*/ 	.word	0x00000000
	.align		4
        /*0004*/ 	.word	0xffffffff
	.align		4
        /*0008*/ 	.word	0x00000000
	.align		4
        /*000c*/ 	.word	0xfffffffe
	.align		4
        /*0010*/ 	.word	0x00000000
	.align		4
        /*0014*/ 	.word	0xfffffffd
	.align		4
        /*0018*/ 	.word	0x00000000
	.align		4
        /*001c*/ 	.word	0xfffffffc


//--------------------- .text._Z11tma_examplev    --------------------------
	.section	.text._Z11tma_examplev,"ax",@progbits
	.align	128
        .global         _Z11tma_examplev
        .type           _Z11tma_examplev,@function
        .size           _Z11tma_examplev,(.L_x_4 - _Z11tma_examplev)
        .other          _Z11tma_examplev,@"STO_CUDA_ENTRY STV_DEFAULT"
_Z11tma_examplev:
.text._Z11tma_examplev:
[----:B------:R-:W-:Y:S01]  /*0000*/  LDC R1, c[0x0][0x37c] ;  /* 0x0000df00ff017b82 */ /* 0x000fe20000000800 */
[----:B------:R-:W-:Y:S05]  /*0010*/  EXIT ;  /* 0x000000000000794d */ /* 0x000fea0003800000 */
.L_x_0:
[----:B------:R-:W-:-:S00]  /*0020*/  BRA `(.L_x_0) ;  /* 0xfffffffc00fc7947 */ /* 0x000fc0000383ffff */
[----:B------:R-:W-:-:S00]  /*0030*/  NOP ;  /* 0x0000000000007918 */ /* 0x000fc00000000000 */
        /* <DEDUP_REMOVED lines=12> */
.L_x_4:


//--------------------- .text._Z29stream_ordered_memory_examplev --------------------------
	.section	.text._Z29stream_ordered_memory_examplev,"ax",@progbits
	.align	128
        .global         _Z29stream_ordered_memory_examplev
        .type           _Z29stream_ordered_memory_examplev,@function
        .size           _Z29stream_ordered_memory_examplev,(.L_x_5 - _Z29stream_ordered_memory_examplev)
        .other          _Z29stream_ordered_memory_examplev,@"STO_CUDA_ENTRY STV_DEFAULT"
_Z29stream_ordered_memory_examplev:
.text._Z29stream_ordered_memory_examplev:
[----:B------:R-:W-:Y:S01]  /*0000*/  LDC R1, c[0x0][0x37c] ;  /* 0x0000df00ff017b82 */ /* 0x000fe20000000800 */
[----:B------:R-:W-:Y:S05]  /*0010*/  EXIT ;  /* 0x000000000000794d */ /* 0x000fea0003800000 */
.L_x_1:
        /* <DEDUP_REMOVED lines=14> */
.L_x_5:


//--------------------- .text._Z20threshold_arithmeticPKfPffi --------------------------
	.section	.text._Z20threshold_arithmeticPKfPffi,"ax",@progbits
	.align	128
        .global         _Z20threshold_arithmeticPKfPffi
        .type           _Z20threshold_arithmeticPKfPffi,@function
        .size           _Z20threshold_arithmeticPKfPffi,(.L_x_6 - _Z20threshold_arithmeticPKfPffi)
        .other          _Z20threshold_arithmeticPKfPffi,@"STO_CUDA_ENTRY STV_DEFAULT"
_Z20threshold_arithmeticPKfPffi:
.text._Z20threshold_arithmeticPKfPffi:
[----:B------:R-:W-:Y:S01]  /*0000*/  LDC R1, c[0x0][0x37c] ;  /* 0x0000df00ff017b82 */ /* 0x000fe20000000800 */
[----:B------:R-:W0:Y:S07]  /*0010*/  S2R R0, SR_TID.X ;  /* 0x0000000000007919 */ /* 0x000e2e0000002100 */
[----:B------:R-:W0:Y:S01]  /*0020*/  S2UR UR4, SR_CTAID.X ;  /* 0x00000000000479c3 */ /* 0x000e220000002500 */
[----:B------:R-:W1:Y:S07]  /*0030*/  LDCU UR5, c[0x0][0x394] ;  /* 0x00007280ff0577ac */ /* 0x000e6e0008000800 */
[----:B------:R-:W0:Y:S02]  /*0040*/  LDC R7, c[0x0][0x360] ;  /* 0x0000d800ff077b82 */ /* 0x000e240000000800 */
[----:B0-----:R-:W-:-:S05]  /*0050*/  IMAD R7, R7, UR4, R0 ;  /* 0x0000000407077c24 */ /* 0x001fca000f8e0200 */
[----:B-1----:R-:W-:-:S13]  /*0060*/  ISETP.GE.AND P0, PT, R7, UR5, PT ;  /* 0x0000000507007c0c */ /* 0x002fda000bf06270 */
[----:B------:R-:W-:Y:S05]  /*0070*/  @P0 EXIT ;  /* 0x000000000000094d */ /* 0x000fea0003800000 */
[----:B------:R-:W0:Y:S01]  /*0080*/  LDC.64 R2, c[0x0][0x380] ;  /* 0x0000e000ff027b82 */ /* 0x000e220000000a00 */
[----:B------:R-:W1:Y:S01]  /*0090*/  LDCU.64 UR4, c[0x0][0x358] ;  /* 0x00006b00ff0477ac */ /* 0x000e620008000a00 */
[----:B------:R-:W2:Y:S06]  /*00a0*/  LDCU UR6, c[0x0][0x390] ;  /* 0x00007200ff0677ac */ /* 0x000eac0008000800 */
[----:B------:R-:W3:Y:S01]  /*00b0*/  LDC.64 R4, c[0x0][0x388] ;  /* 0x0000e200ff047b82 */ /* 0x000ee20000000a00 */
[----:B0-----:R-:W-:-:S06]  /*00c0*/  IMAD.WIDE R2, R7, 0x4, R2 ;  /* 0x0000000407027825 */ /* 0x001fcc00078e0202 */
[----:B-1----:R-:W2:Y:S01]  /*00d0*/  LDG.E R2, desc[UR4][R2.64] ;  /* 0x0000000402027981 */ /* 0x002ea2000c1e1900 */
[----:B---3--:R-:W-:Y:S01]  /*00e0*/  IMAD.WIDE R4, R7, 0x4, R4 ;  /* 0x0000000407047825 */ /* 0x008fe200078e0204 */
[----:B--2---:R-:W-:-:S05]  /*00f0*/  FSET.BF.GT.AND R9, R2, UR6, PT ;  /* 0x0000000602097c0a */ /* 0x004fca000b804000 */
[----:B------:R-:W-:-:S05]  /*0100*/  FMUL R9, R2, R9 ;  /* 0x0000000902097220 */ /* 0x000fca0000400000 */
[----:B------:R-:W-:Y:S01]  /*0110*/  STG.E desc[UR4][R4.64], R9 ;  /* 0x0000000904007986 */ /* 0x000fe2000c101904 */
[----:B------:R-:W-:Y:S05]  /*0120*/  EXIT ;  /* 0x000000000000794d */ /* 0x000fea0003800000 */
.L_x_2:
        /* <DEDUP_REMOVED lines=13> */
.L_x_6:


//--------------------- .text._Z20threshold_predicatedPKfPffi --------------------------
	.section	.text._Z20threshold_predicatedPKfPffi,"ax",@progbits
	.align	128
        .global         _Z20threshold_predicatedPKfPffi
        .type           _Z20threshold_predicatedPKfPffi,@function
        .size           _Z20threshold_predicatedPKfPffi,(.L_x_7 - _Z20threshold_predicatedPKfPffi)
        .other          _Z20threshold_predicatedPKfPffi,@"STO_CUDA_ENTRY STV_DEFAULT"
_Z20threshold_predicatedPKfPffi:
.text._Z20threshold_predicatedPKfPffi:
        /* <DEDUP_REMOVED lines=15> */
[----:B--2---:R-:W-:-:S04]  /*00f0*/  FSETP.GT.AND P0, PT, R2, UR6, PT ;  /* 0x0000000602007c0b */ /* 0x004fc8000bf04000 */
[----:B------:R-:W-:-:S05]  /*0100*/  FSEL R7, R2, RZ, P0 ;  /* 0x000000ff02077208 */ /* 0x000fca0000000000 */
[----:B------:R-:W-:Y:S01]  /*0110*/  STG.E desc[UR4][R4.64], R7 ;  /* 0x0000000704007986 */ /* 0x000fe2000c101904 */
[----:B------:R-:W-:Y:S05]  /*0120*/  EXIT ;  /* 0x000000000000794d */ /* 0x000fea0003800000 */
.L_x_3:
        /* <DEDUP_REMOVED lines=13> */
.L_x_7:


//--------------------- .nv.shared.reserved.0     --------------------------
	.section	.nv.shared.reserved.0,"aw",@nobits
	.weak		__nv_reservedSMEM_offset_0_alias
	.size		__nv_reservedSMEM_offset_0_alias, 0, 64
	.other		__nv_reservedSMEM_offset_0_alias,@"STO_CUDA_RESERVED_SHARED STV_DEFAULT"
__nv_reservedSMEM_offset_0_alias:
	.zero		0
	.zero		64


//--------------------- .nv.constant0._Z11tma_examplev --------------------------
	.section	.nv.constant0._Z11tma_examplev,"a",@progbits
	.sectionflags	@""
	.align	4
.nv.constant0._Z11tma_examplev:
	.zero		896


//--------------------- .nv.constant0._Z29stream_ordered_memory_examplev --------------------------
	.section	.nv.constant0._Z29stream_ordered_memory_examplev,"a",@progbits
	.sectionflags	@""
	.align	4
.nv.constant0._Z29stream_ordered_memory_examplev:
	.zero		896


//--------------------- .nv.constant0._Z20threshold_arithmeticPKfPffi --------------------------
	.section	.nv.constant0._Z20threshold_arithmeticPKfPffi,"a",@progbits
	.sectionflags	@""
	.align	4
.nv.constant0._Z20threshold_arithmeticPKfPffi:
	.zero		920


//--------------------- .nv.constant0._Z20threshold_predicatedPKfPffi --------------------------
	.section	.nv.constant0._Z20threshold_predicatedPKfPffi,"a",@progbits
	.sectionflags	@""
	.align	4
.nv.constant0._Z20threshold_predicatedPKfPffi:
	.zero		920


//--------------------- SYMBOLS --------------------------

	.type		.nv.reservedSmem.offset0,@object
	.size		.nv.reservedSmem.offset0,0x4
